	.headerflags	@"EF_CUDA_TEXMODE_UNIFIED EF_CUDA_64BIT_ADDRESS EF_CUDA_ACCELERATORS EF_CUDA_SM90 EF_CUDA_VIRTUAL_SM(EF_CUDA_SM90)"
	.elftype	@"ET_EXEC"


//--------------------- .nv.info                  --------------------------
	.section	.nv.info,"",@"SHT_CUDA_INFO"
	.align	4


	//----- nvinfo : EIATTR_REGCOUNT
	.align		4
        /*0000*/ 	.byte	0x04, 0x2f
        /*0002*/ 	.short	(.L_1 - .L_0)
	.align		4
.L_0:
        /*0004*/ 	.word	index@(triton_poi_fused_mul_sigmoid_36)
        /*0008*/ 	.word	0x00000018


	//----- nvinfo : EIATTR_MIN_STACK_SIZE
	.align		4
.L_1:
        /*000c*/ 	.byte	0x04, 0x12
        /*000e*/ 	.short	(.L_3 - .L_2)
	.align		4
.L_2:
        /*0010*/ 	.word	index@(triton_poi_fused_mul_sigmoid_36)
        /*0014*/ 	.word	0x00000000


	//----- nvinfo : EIATTR_FRAME_SIZE
	.align		4
.L_3:
        /*0018*/ 	.byte	0x04, 0x11
        /*001a*/ 	.short	(.L_5 - .L_4)
	.align		4
.L_4:
        /*001c*/ 	.word	index@(triton_poi_fused_mul_sigmoid_36)
        /*0020*/ 	.word	0x00000000


	//----- nvinfo : EIATTR_MIN_STACK_SIZE
	.align		4
.L_5:
        /*0024*/ 	.byte	0x04, 0x12
        /*0026*/ 	.short	(.L_7 - .L_6)
	.align		4
.L_6:
        /*0028*/ 	.word	index@(triton_poi_fused_mul_sigmoid_36)
        /*002c*/ 	.word	0x00000000
.L_7:


//--------------------- .nv.info.triton_poi_fused_mul_sigmoid_36 --------------------------
	.section	.nv.info.triton_poi_fused_mul_sigmoid_36,"",@"SHT_CUDA_INFO"
	.sectionflags	@""
	.align	4


	//----- nvinfo : EIATTR_CUDA_API_VERSION
	.align		4
        /*0000*/ 	.byte	0x04, 0x37
        /*0002*/ 	.short	(.L_9 - .L_8)
.L_8:
        /*0004*/ 	.word	0x0000007c


	//----- nvinfo : EIATTR_KPARAM_INFO
	.align		4
.L_9:
        /*0008*/ 	.byte	0x04, 0x17
        /*000a*/ 	.short	(.L_11 - .L_10)
.L_10:
        /*000c*/ 	.word	0x00000000
        /*0010*/ 	.short	0x0002
        /*0012*/ 	.short	0x0010
        /*0014*/ 	.byte	0x00, 0xf0, 0x11, 0x00


	//----- nvinfo : EIATTR_KPARAM_INFO
	.align		4
.L_11:
        /*0018*/ 	.byte	0x04, 0x17
        /*001a*/ 	.short	(.L_13 - .L_12)
.L_12:
        /*001c*/ 	.word	0x00000000
        /*0020*/ 	.short	0x0001
        /*0022*/ 	.short	0x0008
        /*0024*/ 	.byte	0x00, 0xf4, 0x21, 0x00


	//----- nvinfo : EIATTR_KPARAM_INFO
	.align		4
.L_13:
        /*0028*/ 	.byte	0x04, 0x17
        /*002a*/ 	.short	(.L_15 - .L_14)
.L_14:
        /*002c*/ 	.word	0x00000000
        /*0030*/ 	.short	0x0000
        /*0032*/ 	.short	0x0000
        /*0034*/ 	.byte	0x00, 0xf4, 0x21, 0x00


	//----- nvinfo : EIATTR_SPARSE_MMA_MASK
	.align		4
.L_15:
        /*0038*/ 	.byte	0x03, 0x50
        /*003a*/ 	.short	0x0000


	//----- nvinfo : EIATTR_MAXREG_COUNT
	.align		4
        /*003c*/ 	.byte	0x03, 0x1b
        /*003e*/ 	.short	0x00ff


	//----- nvinfo : EIATTR_EXIT_INSTR_OFFSETS
	.align		4
        /*0040*/ 	.byte	0x04, 0x1c
        /*0042*/ 	.short	(.L_17 - .L_16)


	//   ....[0]....
.L_16:
        /*0044*/ 	.word	0x000007e0


	//----- nvinfo : EIATTR_REQNTID
	.align		4
.L_17:
        /*0048*/ 	.byte	0x04, 0x10
        /*004a*/ 	.short	(.L_19 - .L_18)
.L_18:
        /*004c*/ 	.word	0x00000080
        /*0050*/ 	.word	0x00000001
        /*0054*/ 	.word	0x00000001


	//----- nvinfo : EIATTR_CBANK_PARAM_SIZE
	.align		4
.L_19:
        /*0058*/ 	.byte	0x03, 0x19
        /*005a*/ 	.short	0x0014


	//----- nvinfo : EIATTR_PARAM_CBANK
	.align		4
        /*005c*/ 	.byte	0x04, 0x0a
        /*005e*/ 	.short	(.L_21 - .L_20)
	.align		4
.L_20:
        /*0060*/ 	.word	index@(.nv.constant0.triton_poi_fused_mul_sigmoid_36)
        /*0064*/ 	.short	0x0210
        /*0066*/ 	.short	0x0014


	//----- nvinfo : EIATTR_SW_WAR
	.align		4
.L_21:
        /*0068*/ 	.byte	0x04, 0x36
        /*006a*/ 	.short	(.L_23 - .L_22)
.L_22:
        /*006c*/ 	.word	0x00000008
.L_23:


//--------------------- .nv.callgraph             --------------------------
	.section	.nv.callgraph,"",@"SHT_CUDA_CALLGRAPH"
	.align	4
	.sectionentsize	8
	.align		4
        /*0000*/ 	.word	0x00000000
	.align		4
        /*0004*/ 	.word	0xffffffff
	.align		4
        /*0008*/ 	.word	0x00000000
	.align		4
        /*000c*/ 	.word	0xfffffffe
	.align		4
        /*0010*/ 	.word	0x00000000
	.align		4
        /*0014*/ 	.word	0xfffffffd
	.align		4
        /*0018*/ 	.word	0x00000000
	.align		4
        /*001c*/ 	.word	0xfffffffc


//--------------------- .text.triton_poi_fused_mul_sigmoid_36 --------------------------
	.section	.text.triton_poi_fused_mul_sigmoid_36,"ax",@progbits
	.align	128
        .global         triton_poi_fused_mul_sigmoid_36
        .type           triton_poi_fused_mul_sigmoid_36,@function
        .size           triton_poi_fused_mul_sigmoid_36,(.L_x_1 - triton_poi_fused_mul_sigmoid_36)
        .other          triton_poi_fused_mul_sigmoid_36,@"STO_CUDA_ENTRY STV_DEFAULT"
triton_poi_fused_mul_sigmoid_36:
.text.triton_poi_fused_mul_sigmoid_36:
[----:B------:R-:W-:Y:S01]  /*0000*/  LDC R1, c[0x0][0x28] ;  /* 0x00000a00ff017b82 */ /* 0x000fe20000000800 */
[----:B------:R-:W1:Y:S07]  /*0010*/  S2R R0, SR_TID.X ;  /* 0x0000000000007919 */ /* 0x000e6e0000002100 */
[----:B------:R-:W2:Y:S01]  /*0020*/  LDC.64 R2, c[0x0][0x210] ;  /* 0x00008400ff027b82 */ /* 0x000ea20000000a00 */
[----:B------:R-:W-:Y:S01]  /*0030*/  ULDC.64 UR4, c[0x0][0x208] ;  /* 0x0000820000047ab9 */ /* 0x000fe20000000a00 */
[----:B------:R-:W3:Y:S01]  /*0040*/  S2R R11, SR_CTAID.X ;  /* 0x00000000000b7919 */ /* 0x000ee20000002500 */
[----:B------:R-:W-:-:S05]  /*0050*/  HFMA2.MMA R10, -RZ, RZ, 0, 0 ;  /* 0x00000000ff0a7435 */ /* 0x000fca00000001ff */
[----:B------:R-:W4:Y:S01]  /*0060*/  LDC.64 R8, c[0x0][0x218] ;  /* 0x00008600ff087b82 */ /* 0x000f220000000a00 */
[----:B-1----:R-:W-:-:S04]  /*0070*/  SHF.L.U32 R0, R0, 0x2, RZ ;  /* 0x0000000200007819 */ /* 0x002fc800000006ff */
[----:B------:R-:W-:-:S04]  /*0080*/  LOP3.LUT R0, R0, 0x1fc, RZ, 0xc0, !PT ;  /* 0x000001fc00007812 */ /* 0x000fc800078ec0ff */
[----:B---3--:R-:W-:-:S05]  /*0090*/  LEA R11, R11, R0, 0x9 ;  /* 0x000000000b0b7211 */ /* 0x008fca00078e48ff */
[----:B--2---:R-:W-:-:S05]  /*00a0*/  IMAD.WIDE R2, R11, 0x4, R2 ;  /* 0x000000040b027825 */ /* 0x004fca00078e0202 */
[----:B------:R-:W2:Y:S01]  /*00b0*/  LDG.E.128 R4, desc[UR4][R2.64] ;  /* 0x0000000402047981 */ /* 0x000ea2000c1e1d00 */
[----:B------:R-:W-:-:S05]  /*00c0*/  IMAD.HI R0, R11, -0x77777777, R10 ;  /* 0x888888890b007827 */ /* 0x000fca00078e020a */
[----:B------:R-:W-:-:S04]  /*00d0*/  SHF.R.U32.HI R13, RZ, 0x1f, R0 ;  /* 0x0000001fff0d7819 */ /* 0x000fc80000011600 */
[CC--:B------:R-:W-:Y:S02]  /*00e0*/  LEA.HI.SX32 R10, R0.reuse, R13.reuse, 0x17 ;  /* 0x0000000d000a7211 */ /* 0x0c0fe400078fbaff */
[----:B------:R-:W-:-:S03]  /*00f0*/  LEA.HI.SX32 R13, R0, R13, 0x13 ;  /* 0x0000000d000d7211 */ /* 0x000fc600078f9aff */
[----:B------:R-:W-:-:S04]  /*0100*/  IMAD R10, R10, -0x3c0, R11 ;  /* 0xfffffc400a0a7824 */ /* 0x000fc800078e020b */
[----:B------:R-:W-:-:S04]  /*0110*/  IMAD R13, R13, 0x3c0, R10 ;  /* 0x000003c00d0d7824 */ /* 0x000fc800078e020a */
[----:B----4-:R-:W-:-:S06]  /*0120*/  IMAD.WIDE R8, R13, 0x4, R8 ;  /* 0x000000040d087825 */ /* 0x010fcc00078e0208 */
[----:B------:R-:W3:Y:S01]  /*0130*/  LDG.E.EL.128 R8, desc[UR4][R8.64] ;  /* 0x0000000408087981 */ /* 0x000ee2000c2e1d00 */
[----:B--2---:R-:W-:-:S04]  /*0140*/  FADD R0, RZ, -R4 ;  /* 0x80000004ff007221 */ /* 0x004fc80000000000 */
[----:B------:R-:W-:Y:S01]  /*0150*/  FMUL R12, R0, 1.4426950216293334961 ;  /* 0x3fb8aa3b000c7820 */ /* 0x000fe20000400000 */
[----:B------:R-:W-:-:S04]  /*0160*/  FADD R0, RZ, -R5 ;  /* 0x80000005ff007221 */ /* 0x000fc80000000000 */
[----:B------:R-:W-:Y:S01]  /*0170*/  FMUL R14, R0, 1.4426950216293334961 ;  /* 0x3fb8aa3b000e7820 */ /* 0x000fe20000400000 */
[----:B------:R-:W-:Y:S01]  /*0180*/  FADD R0, RZ, -R6 ;  /* 0x80000006ff007221 */ /* 0x000fe20000000000 */
[----:B------:R-:W-:-:S03]  /*0190*/  FSETP.GEU.AND P0, PT, R12, -126, PT ;  /* 0xc2fc00000c00780b */ /* 0x000fc60003f0e000 */
[----:B------:R-:W-:Y:S01]  /*01a0*/  FMUL R16, R0, 1.4426950216293334961 ;  /* 0x3fb8aa3b00107820 */ /* 0x000fe20000400000 */
[----:B------:R-:W-:Y:S01]  /*01b0*/  FADD R0, RZ, -R7 ;  /* 0x80000007ff007221 */ /* 0x000fe20000000000 */
[----:B------:R-:W-:-:S03]  /*01c0*/  FSETP.GEU.AND P1, PT, R14, -126, PT ;  /* 0xc2fc00000e00780b */ /* 0x000fc60003f2e000 */
[----:B------:R-:W-:Y:S01]  /*01d0*/  FSETP.GEU.AND P2, PT, R16, -126, PT ;  /* 0xc2fc00001000780b */ /* 0x000fe20003f4e000 */
[----:B------:R-:W-:-:S04]  /*01e0*/  FMUL R17, R0, 1.4426950216293334961 ;  /* 0x3fb8aa3b00117820 */ /* 0x000fc80000400000 */
[----:B------:R-:W-:Y:S01]  /*01f0*/  @!P0 FMUL R12, R12, 0.5 ;  /* 0x3f0000000c0c8820 */ /* 0x000fe20000400000 */
[----:B------:R-:W-:-:S03]  /*0200*/  FSETP.GEU.AND P4, PT, R17, -126, PT ;  /* 0xc2fc00001100780b */ /* 0x000fc60003f8e000 */
[----:B------:R1:W2:Y:S01]  /*0210*/  MUFU.EX2 R13, R12 ;  /* 0x0000000c000d7308 */ /* 0x0002a20000000800 */
[----:B---3--:R-:W-:Y:S01]  /*0220*/  FADD R8, RZ, -R8 ;  /* 0x80000008ff087221 */ /* 0x008fe20000000000 */
[----:B------:R-:W-:Y:S01]  /*0230*/  FADD R10, RZ, -R10 ;  /* 0x8000000aff0a7221 */ /* 0x000fe20000000000 */
[----:B------:R-:W-:Y:S01]  /*0240*/  FADD R9, RZ, -R9 ;  /* 0x80000009ff097221 */ /* 0x000fe20000000000 */
[----:B------:R-:W-:Y:S01]  /*0250*/  @!P2 FMUL R16, R16, 0.5 ;  /* 0x3f0000001010a820 */ /* 0x000fe20000400000 */
[----:B------:R-:W-:Y:S01]  /*0260*/  FADD R11, RZ, -R11 ;  /* 0x8000000bff0b7221 */ /* 0x000fe20000000000 */
[----:B------:R-:W-:Y:S01]  /*0270*/  FMUL R10, R10, 1.4426950216293334961 ;  /* 0x3fb8aa3b0a0a7820 */ /* 0x000fe20000400000 */
[----:B------:R-:W-:Y:S01]  /*0280*/  FMUL R9, R9, 1.4426950216293334961 ;  /* 0x3fb8aa3b09097820 */ /* 0x000fe20000400000 */
[----:B------:R-:W-:Y:S01]  /*0290*/  @!P1 FMUL R14, R14, 0.5 ;  /* 0x3f0000000e0e9820 */ /* 0x000fe20000400000 */
[----:B-1----:R-:W-:Y:S01]  /*02a0*/  FMUL R12, R8, 1.4426950216293334961 ;  /* 0x3fb8aa3b080c7820 */ /* 0x002fe20000400000 */
[----:B------:R-:W1:Y:S01]  /*02b0*/  MUFU.EX2 R16, R16 ;  /* 0x0000001000107308 */ /* 0x000e620000000800 */
[----:B------:R-:W-:Y:S01]  /*02c0*/  FMUL R11, R11, 1.4426950216293334961 ;  /* 0x3fb8aa3b0b0b7820 */ /* 0x000fe20000400000 */
[----:B------:R-:W-:Y:S01]  /*02d0*/  FSETP.GEU.AND P5, PT, R10, -126, PT ;  /* 0xc2fc00000a00780b */ /* 0x000fe20003fae000 */
[----:B------:R-:W-:Y:S01]  /*02e0*/  @!P4 FMUL R17, R17, 0.5 ;  /* 0x3f0000001111c820 */ /* 0x000fe20000400000 */
[----:B------:R-:W-:Y:S01]  /*02f0*/  FSETP.GEU.AND P3, PT, R12, -126, PT ;  /* 0xc2fc00000c00780b */ /* 0x000fe20003f6e000 */
[----:B--2---:R-:W-:Y:S01]  /*0300*/  @!P0 FMUL R13, R13, R13 ;  /* 0x0000000d0d0d8220 */ /* 0x004fe20000400000 */
[----:B------:R-:W-:-:S02]  /*0310*/  FSETP.GEU.AND P6, PT, R9, -126, PT ;  /* 0xc2fc00000900780b */ /* 0x000fc40003fce000 */
[----:B------:R-:W2:Y:S01]  /*0320*/  MUFU.EX2 R15, R14 ;  /* 0x0000000e000f7308 */ /* 0x000ea20000000800 */
[----:B------:R-:W-:Y:S01]  /*0330*/  FADD R0, R13, 1 ;  /* 0x3f8000000d007421 */ /* 0x000fe20000000000 */
[----:B-1----:R-:W-:Y:S01]  /*0340*/  @!P2 FMUL R16, R16, R16 ;  /* 0x000000101010a220 */ /* 0x002fe20000400000 */
[----:B------:R-:W-:-:S06]  /*0350*/  FSETP.GEU.AND P2, PT, R11, -126, PT ;  /* 0xc2fc00000b00780b */ /* 0x000fcc0003f4e000 */
[----:B------:R-:W-:Y:S01]  /*0360*/  @!P3 FMUL R12, R12, 0.5 ;  /* 0x3f0000000c0cb820 */ /* 0x000fe20000400000 */
[----:B------:R-:W-:Y:S01]  /*0370*/  @!P5 FMUL R10, R10, 0.5 ;  /* 0x3f0000000a0ad820 */ /* 0x000fe20000400000 */
[----:B------:R-:W-:Y:S01]  /*0380*/  @!P6 FMUL R9, R9, 0.5 ;  /* 0x3f0000000909e820 */ /* 0x000fe20000400000 */
[----:B------:R-:W1:Y:S01]  /*0390*/  MUFU.EX2 R17, R17 ;  /* 0x0000001100117308 */ /* 0x000e620000000800 */
[----:B------:R-:W-:Y:S01]  /*03a0*/  FADD R16, R16, 1 ;  /* 0x3f80000010107421 */ /* 0x000fe20000000000 */
[----:B--2---:R-:W-:Y:S01]  /*03b0*/  @!P1 FMUL R15, R15, R15 ;  /* 0x0000000f0f0f9220 */ /* 0x004fe20000400000 */
[----:B------:R-:W-:-:S03]  /*03c0*/  FSETP.GT.AND P1, PT, R0, 8.50705917302346158658e+37, PT ;  /* 0x7e8000000000780b */ /* 0x000fc60003f24000 */
[----:B------:R-:W-:Y:S02]  /*03d0*/  FADD R15, R15, 1 ;  /* 0x3f8000000f0f7421 */ /* 0x000fe40000000000 */
[----:B------:R-:W2:Y:S01]  /*03e0*/  MUFU.EX2 R12, R12 ;  /* 0x0000000c000c7308 */ /* 0x000ea20000000800 */
[----:B------:R-:W-:Y:S02]  /*03f0*/  @!P2 FMUL R11, R11, 0.5 ;  /* 0x3f0000000b0ba820 */ /* 0x000fe40000400000 */
[----:B------:R-:W-:Y:S01]  /*0400*/  FSETP.GT.AND P0, PT, R15, 8.50705917302346158658e+37, PT ;  /* 0x7e8000000f00780b */ /* 0x000fe20003f04000 */
[----:B-1----:R-:W-:-:S04]  /*0410*/  @!P4 FMUL R17, R17, R17 ;  /* 0x000000111111c220 */ /* 0x002fc80000400000 */
[----:B------:R-:W1:Y:S01]  /*0420*/  MUFU.EX2 R10, R10 ;  /* 0x0000000a000a7308 */ /* 0x000e620000000800 */
[----:B------:R-:W-:Y:S01]  /*0430*/  FSETP.GT.AND P4, PT, R16, 8.50705917302346158658e+37, PT ;  /* 0x7e8000001000780b */ /* 0x000fe20003f84000 */
[----:B------:R-:W-:Y:S01]  /*0440*/  @P1 FMUL R0, R0, 0.25 ;  /* 0x3e80000000001820 */ /* 0x000fe20000400000 */
[----:B------:R-:W-:Y:S01]  /*0450*/  FADD R17, R17, 1 ;  /* 0x3f80000011117421 */ /* 0x000fe20000000000 */
[----:B--2---:R-:W-:-:S04]  /*0460*/  @!P3 FMUL R12, R12, R12 ;  /* 0x0000000c0c0cb220 */ /* 0x004fc80000400000 */
[----:B------:R-:W2:Y:S01]  /*0470*/  MUFU.EX2 R9, R9 ;  /* 0x0000000900097308 */ /* 0x000ea20000000800 */
[----:B------:R-:W-:Y:S01]  /*0480*/  FSETP.GT.AND P3, PT, R17, 8.50705917302346158658e+37, PT ;  /* 0x7e8000001100780b */ /* 0x000fe20003f64000 */
[----:B------:R-:W-:Y:S01]  /*0490*/  @P0 FMUL R15, R15, 0.25 ;  /* 0x3e8000000f0f0820 */ /* 0x000fe20000400000 */
[----:B------:R-:W-:-:S03]  /*04a0*/  FADD R18, R12, 1 ;  /* 0x3f8000000c127421 */ /* 0x000fc60000000000 */
[----:B------:R-:W-:Y:S01]  /*04b0*/  @P4 FMUL R16, R16, 0.25 ;  /* 0x3e80000010104820 */ /* 0x000fe20000400000 */
[----:B-1----:R-:W-:Y:S01]  /*04c0*/  @!P5 FMUL R10, R10, R10 ;  /* 0x0000000a0a0ad220 */ /* 0x002fe20000400000 */
[----:B------:R-:W1:Y:S03]  /*04d0*/  MUFU.EX2 R11, R11 ;  /* 0x0000000b000b7308 */ /* 0x000e660000000800 */
[----:B------:R-:W-:-:S03]  /*04e0*/  FADD R12, R10, 1 ;  /* 0x3f8000000a0c7421 */ /* 0x000fc60000000000 */
[----:B------:R-:W-:Y:S01]  /*04f0*/  @P3 FMUL R17, R17, 0.25 ;  /* 0x3e80000011113820 */ /* 0x000fe20000400000 */
[----:B--2---:R-:W-:Y:S01]  /*0500*/  @!P6 FMUL R9, R9, R9 ;  /* 0x000000090909e220 */ /* 0x004fe20000400000 */
[----:B------:R-:W-:Y:S01]  /*0510*/  FSETP.GT.AND P6, PT, R18, 8.50705917302346158658e+37, PT ;  /* 0x7e8000001200780b */ /* 0x000fe20003fc4000 */
[----:B------:R-:W2:Y:S02]  /*0520*/  MUFU.RCP R0, R0 ;  /* 0x0000000000007308 */ /* 0x000ea40000001000 */
[----:B------:R-:W-:Y:S01]  /*0530*/  FADD R20, R9, 1 ;  /* 0x3f80000009147421 */ /* 0x000fe20000000000 */
[----:B------:R-:W-:Y:S01]  /*0540*/  MOV R9, 0x3e800000 ;  /* 0x3e80000000097802 */ /* 0x000fe20000000f00 */
[----:B-1----:R-:W-:Y:S01]  /*0550*/  @!P2 FMUL R11, R11, R11 ;  /* 0x0000000b0b0ba220 */ /* 0x002fe20000400000 */
[----:B------:R-:W-:-:S03]  /*0560*/  FSETP.GT.AND P2, PT, R12, 8.50705917302346158658e+37, PT ;  /* 0x7e8000000c00780b */ /* 0x000fc60003f44000 */
[----:B------:R1:W3:Y:S01]  /*0570*/  MUFU.RCP R8, R15 ;  /* 0x0000000f00087308 */ /* 0x0002e20000001000 */
[----:B------:R-:W-:Y:S01]  /*0580*/  FSEL R13, R9, 1, P1 ;  /* 0x3f800000090d7808 */ /* 0x000fe20000800000 */
[----:B------:R-:W-:Y:S01]  /*0590*/  FADD R21, R11, 1 ;  /* 0x3f8000000b157421 */ /* 0x000fe20000000000 */
[----:B------:R-:W-:Y:S01]  /*05a0*/  FSETP.GT.AND P5, PT, R20, 8.50705917302346158658e+37, PT ;  /* 0x7e8000001400780b */ /* 0x000fe20003fa4000 */
[----:B------:R-:W-:Y:S01]  /*05b0*/  @P6 FMUL R18, R18, 0.25 ;  /* 0x3e80000012126820 */ /* 0x000fe20000400000 */
[----:B------:R-:W-:Y:S02]  /*05c0*/  FSEL R19, R9, 1, P3 ;  /* 0x3f80000009137808 */ /* 0x000fe40001800000 */
[----:B------:R-:W-:Y:S01]  /*05d0*/  FSETP.GT.AND P1, PT, R21, 8.50705917302346158658e+37, PT ;  /* 0x7e8000001500780b */ /* 0x000fe20003f24000 */
[----:B------:R-:W4:Y:S01]  /*05e0*/  MUFU.RCP R16, R16 ;  /* 0x0000001000107308 */ /* 0x000f220000001000 */
[----:B-1----:R-:W-:Y:S01]  /*05f0*/  FSEL R15, R9, 1, P0 ;  /* 0x3f800000090f7808 */ /* 0x002fe20000000000 */
[----:B--2---:R-:W-:Y:S01]  /*0600*/  FMUL R13, R0, R13 ;  /* 0x0000000d000d7220 */ /* 0x004fe20000400000 */
[----:B------:R-:W-:-:S03]  /*0610*/  @P2 FMUL R12, R12, 0.25 ;  /* 0x3e8000000c0c2820 */ /* 0x000fc60000400000 */
[----:B------:R-:W-:Y:S01]  /*0620*/  FMUL R4, R4, R13 ;  /* 0x0000000d04047220 */ /* 0x000fe20000400000 */
[----:B---3--:R-:W-:Y:S01]  /*0630*/  FMUL R8, R8, R15 ;  /* 0x0000000f08087220 */ /* 0x008fe20000400000 */
[----:B------:R1:W2:Y:S01]  /*0640*/  MUFU.RCP R14, R17 ;  /* 0x00000011000e7308 */ /* 0x0002a20000001000 */
[----:B------:R-:W-:Y:S01]  /*0650*/  @P5 FMUL R20, R20, 0.25 ;  /* 0x3e80000014145820 */ /* 0x000fe20000400000 */
[----:B------:R-:W-:Y:S01]  /*0660*/  FSEL R13, R9, 1, P6 ;  /* 0x3f800000090d7808 */ /* 0x000fe20003000000 */
[----:B------:R-:W-:Y:S01]  /*0670*/  FMUL R5, R5, R8 ;  /* 0x0000000805057220 */ /* 0x000fe20000400000 */
[----:B------:R-:W-:Y:S01]  /*0680*/  @P1 FMUL R21, R21, 0.25 ;  /* 0x3e80000015151820 */ /* 0x000fe20000400000 */
[C---:B------:R-:W-:Y:S02]  /*0690*/  FSEL R8, R9.reuse, 1, P5 ;  /* 0x3f80000009087808 */ /* 0x040fe40002800000 */
[C---:B------:R-:W-:Y:S01]  /*06a0*/  FSEL R15, R9.reuse, 1, P2 ;  /* 0x3f800000090f7808 */ /* 0x040fe20001000000 */
[----:B------:R-:W3:Y:S01]  /*06b0*/  MUFU.RCP R10, R18 ;  /* 0x00000012000a7308 */ /* 0x000ee20000001000 */
[----:B-1----:R-:W-:-:S02]  /*06c0*/  FSEL R17, R9, 1, P4 ;  /* 0x3f80000009117808 */ /* 0x002fc40002000000 */
[----:B------:R-:W-:-:S03]  /*06d0*/  FSEL R9, R9, 1, P1 ;  /* 0x3f80000009097808 */ /* 0x000fc60000800000 */
[----:B----4-:R-:W-:Y:S01]  /*06e0*/  FMUL R17, R16, R17 ;  /* 0x0000001110117220 */ /* 0x010fe20000400000 */
[----:B--2---:R-:W-:Y:S01]  /*06f0*/  FMUL R14, R14, R19 ;  /* 0x000000130e0e7220 */ /* 0x004fe20000400000 */
[----:B------:R-:W1:Y:S02]  /*0700*/  MUFU.RCP R11, R20 ;  /* 0x00000014000b7308 */ /* 0x000e640000001000 */
[----:B------:R-:W-:Y:S01]  /*0710*/  FMUL R6, R6, R17 ;  /* 0x0000001106067220 */ /* 0x000fe20000400000 */
[----:B------:R-:W-:Y:S01]  /*0720*/  FMUL R7, R7, R14 ;  /* 0x0000000e07077220 */ /* 0x000fe20000400000 */
[----:B---3--:R-:W-:-:S04]  /*0730*/  FMUL R13, R10, R13 ;  /* 0x0000000d0a0d7220 */ /* 0x008fc80000400000 */
[----:B------:R-:W2:Y:S01]  /*0740*/  MUFU.RCP R12, R12 ;  /* 0x0000000c000c7308 */ /* 0x000ea20000001000 */
[----:B------:R-:W-:Y:S01]  /*0750*/  FMUL R4, R4, R13 ;  /* 0x0000000d04047220 */ /* 0x000fe20000400000 */
[----:B-1----:R-:W-:-:S06]  /*0760*/  FMUL R8, R11, R8 ;  /* 0x000000080b087220 */ /* 0x002fcc0000400000 */
[----:B------:R-:W1:Y:S01]  /*0770*/  MUFU.RCP R0, R21 ;  /* 0x0000001500007308 */ /* 0x000e620000001000 */
[----:B------:R-:W-:Y:S01]  /*0780*/  FMUL R5, R5, R8 ;  /* 0x0000000805057220 */ /* 0x000fe20000400000 */
[----:B--2---:R-:W-:-:S04]  /*0790*/  FMUL R15, R12, R15 ;  /* 0x0000000f0c0f7220 */ /* 0x004fc80000400000 */
[----:B------:R-:W-:Y:S01]  /*07a0*/  FMUL R6, R6, R15 ;  /* 0x0000000f06067220 */ /* 0x000fe20000400000 */
[----:B-1----:R-:W-:-:S04]  /*07b0*/  FMUL R0, R0, R9 ;  /* 0x0000000900007220 */ /* 0x002fc80000400000 */
[----:B------:R-:W-:-:S05]  /*07c0*/  FMUL R7, R7, R0 ;  /* 0x0000000007077220 */ /* 0x000fca0000400000 */
[----:B------:R-:W-:Y:S01]  /*07d0*/  STG.E.128 desc[UR4][R2.64], R4 ;  /* 0x0000000402007986 */ /* 0x000fe2000c101d04 */
[----:B------:R-:W-:Y:S05]  /*07e0*/  EXIT ;  /* 0x000000000000794d */ /* 0x000fea0003800000 */
.L_x_0:
[----:B------:R-:W-:-:S00]  /*07f0*/  BRA `(.L_x_0) ;  /* 0xfffffffc00fc7947 */ /* 0x000fc0000383ffff */
[----:B------:R-:W-:-:S00]  /*0800*/  NOP ;  /* 0x0000000000007918 */ /* 0x000fc00000000000 */
[----:B------:R-:W-:-:S00]  /*0810*/  NOP ;  /* 0x0000000000007918 */ /* 0x000fc00000000000 */
[----:B------:R-:W-:-:S00]  /*0820*/  NOP ;  /* 0x0000000000007918 */ /* 0x000fc00000000000 */
[----:B------:R-:W-:-:S00]  /*0830*/  NOP ;  /* 0x0000000000007918 */ /* 0x000fc00000000000 */
[----:B------:R-:W-:-:S00]  /*0840*/  NOP ;  /* 0x0000000000007918 */ /* 0x000fc00000000000 */
[----:B------:R-:W-:-:S00]  /*0850*/  NOP ;  /* 0x0000000000007918 */ /* 0x000fc00000000000 */
[----:B------:R-:W-:-:S00]  /*0860*/  NOP ;  /* 0x0000000000007918 */ /* 0x000fc00000000000 */
[----:B------:R-:W-:-:S00]  /*0870*/  NOP ;  /* 0x0000000000007918 */ /* 0x000fc00000000000 */
.L_x_1:


//--------------------- .nv.constant0.triton_poi_fused_mul_sigmoid_36 --------------------------
	.section	.nv.constant0.triton_poi_fused_mul_sigmoid_36,"a",@progbits
	.sectionflags	@""
	.align	4
.nv.constant0.triton_poi_fused_mul_sigmoid_36:
	.zero		548
